//
// Generated by NVIDIA NVVM Compiler
//
// Compiler Build ID: CL-36424714
// Cuda compilation tools, release 13.0, V13.0.88
// Based on NVVM 20.0.0
//

.version 9.0
.target sm_100
.address_size 64

	// .globl	sum

.visible .entry sum(
	.param .u64 .ptr .align 1 sum_param_0,
	.param .u64 .ptr .align 1 sum_param_1,
	.param .u64 .ptr .align 1 sum_param_2,
	.param .u32 sum_param_3
)
{
	.reg .pred 	%p<5>;
	.reg .b32 	%r<14>;
	.reg .b64 	%rd<32>;

	ld.param.u64 	%rd4, [sum_param_0];
	ld.param.u64 	%rd5, [sum_param_1];
	ld.param.u64 	%rd3, [sum_param_2];
	ld.param.u32 	%r6, [sum_param_3];
	cvta.to.global.u64 	%rd6, %rd5;
	cvta.to.global.u64 	%rd7, %rd4;
	mov.u32 	%r1, %tid.x;
	mov.u32 	%r2, %ctaid.x;
	mov.u32 	%r7, %ntid.x;
	mul.lo.s32 	%r8, %r2, %r7;
	mul.wide.u32 	%rd8, %r8, 4;
	add.s64 	%rd9, %rd7, %rd8;
	add.s64 	%rd1, %rd6, %rd8;
	min.s32 	%r9, %r6, 2048;
	mul.wide.u32 	%rd10, %r1, 4;
	add.s64 	%rd11, %rd9, %rd10;
	ld.global.u32 	%rd12, [%rd11];
	shr.s32 	%r10, %r6, 1;
	mul.wide.s32 	%rd13, %r10, 4;
	add.s64 	%rd14, %rd11, %rd13;
	ld.global.u32 	%rd15, [%rd14];
	xor.b64  	%rd16, %rd15, 2147483647;
	add.s64 	%rd17, %rd16, %rd12;
	mul.hi.u64 	%rd18, %rd17, 8589934597;
	mul.lo.s64 	%rd19, %rd18, 2147483647;
	sub.s64 	%rd20, %rd17, %rd19;
	add.s64 	%rd2, %rd1, %rd10;
	st.global.u32 	[%rd2], %rd20;
	bar.sync 	0;
	shr.s32 	%r13, %r9, 1;
	setp.lt.s32 	%p1, %r13, 2;
	@%p1 bra 	$L__BB0_4;
$L__BB0_1:
	setp.ge.u32 	%p2, %r1, %r13;
	@%p2 bra 	$L__BB0_3;
	ld.global.u32 	%rd21, [%rd2];
	shr.u32 	%r11, %r13, 1;
	mul.wide.u32 	%rd22, %r11, 4;
	add.s64 	%rd23, %rd2, %rd22;
	ld.global.u32 	%rd24, [%rd23];
	add.s64 	%rd25, %rd24, %rd21;
	mul.hi.u64 	%rd26, %rd25, 8589934597;
	mul.lo.s64 	%rd27, %rd26, 2147483647;
	sub.s64 	%rd28, %rd25, %rd27;
	st.global.u32 	[%rd2], %rd28;
$L__BB0_3:
	bar.sync 	0;
	shr.u32 	%r5, %r13, 1;
	setp.gt.u32 	%p3, %r13, 3;
	mov.u32 	%r13, %r5;
	@%p3 bra 	$L__BB0_1;
$L__BB0_4:
	setp.ne.s32 	%p4, %r1, 0;
	@%p4 bra 	$L__BB0_6;
	ld.global.u32 	%r12, [%rd1];
	cvta.to.global.u64 	%rd29, %rd3;
	mul.wide.u32 	%rd30, %r2, 4;
	add.s64 	%rd31, %rd29, %rd30;
	st.global.u32 	[%rd31], %r12;
$L__BB0_6:
	ret;

}
	// .globl	pairwise_sum
.visible .entry pairwise_sum(
	.param .u64 .ptr .align 1 pairwise_sum_param_0,
	.param .u64 .ptr .align 1 pairwise_sum_param_1,
	.param .u64 .ptr .align 1 pairwise_sum_param_2,
	.param .u32 pairwise_sum_param_3
)
{
	.reg .pred 	%p<5>;
	.reg .b32 	%r<14>;
	.reg .b64 	%rd<29>;

	ld.param.u64 	%rd4, [pairwise_sum_param_0];
	ld.param.u64 	%rd5, [pairwise_sum_param_1];
	ld.param.u64 	%rd3, [pairwise_sum_param_2];
	ld.param.u32 	%r6, [pairwise_sum_param_3];
	cvta.to.global.u64 	%rd6, %rd5;
	cvta.to.global.u64 	%rd7, %rd4;
	mov.u32 	%r1, %tid.x;
	mov.u32 	%r2, %ctaid.x;
	mov.u32 	%r7, %ntid.x;
	mul.lo.s32 	%r8, %r2, %r7;
	mul.wide.u32 	%rd8, %r8, 4;
	add.s64 	%rd9, %rd7, %rd8;
	add.s64 	%rd1, %rd6, %rd8;
	min.s32 	%r9, %r6, 2048;
	mul.wide.u32 	%rd10, %r1, 4;
	add.s64 	%rd11, %rd9, %rd10;
	ld.global.u32 	%rd12, [%rd11];
	shr.s32 	%r13, %r9, 1;
	mul.wide.s32 	%rd13, %r13, 4;
	add.s64 	%rd14, %rd11, %rd13;
	ld.global.u32 	%rd15, [%rd14];
	add.s64 	%rd16, %rd15, %rd12;
	mul.hi.u64 	%rd17, %rd16, 8589934597;
	mul.lo.s64 	%rd18, %rd17, 2147483647;
	sub.s64 	%rd19, %rd16, %rd18;
	add.s64 	%rd2, %rd1, %rd10;
	st.global.u32 	[%rd2], %rd19;
	bar.sync 	0;
	setp.lt.s32 	%p1, %r13, 2;
	@%p1 bra 	$L__BB1_4;
$L__BB1_1:
	setp.ge.u32 	%p2, %r1, %r13;
	@%p2 bra 	$L__BB1_3;
	ld.global.u32 	%rd20, [%rd2];
	shr.u32 	%r10, %r13, 1;
	mul.wide.u32 	%rd21, %r10, 4;
	add.s64 	%rd22, %rd2, %rd21;
	ld.global.u32 	%rd23, [%rd22];
	add.s64 	%rd24, %rd23, %rd20;
	mul.hi.u64 	%rd25, %rd24, 8589934597;
	mul.lo.s64 	%rd26, %rd25, 2147483647;
	sub.s64 	%rd27, %rd24, %rd26;
	st.global.u32 	[%rd2], %rd27;
$L__BB1_3:
	bar.sync 	0;
	shr.u32 	%r5, %r13, 1;
	setp.gt.u32 	%p3, %r13, 3;
	mov.u32 	%r13, %r5;
	@%p3 bra 	$L__BB1_1;
$L__BB1_4:
	or.b32  	%r11, %r2, %r1;
	setp.ne.s32 	%p4, %r11, 0;
	@%p4 bra 	$L__BB1_6;
	ld.global.u32 	%r12, [%rd1];
	cvta.to.global.u64 	%rd28, %rd3;
	st.global.u32 	[%rd28], %r12;
$L__BB1_6:
	ret;

}
	// .globl	compute_g_values
.visible .entry compute_g_values(
	.param .u64 .ptr .align 1 compute_g_values_param_0,
	.param .u64 .ptr .align 1 compute_g_values_param_1,
	.param .u32 compute_g_values_param_2,
	.param .u32 compute_g_values_param_3
)
{
	.reg .pred 	%p<3>;
	.reg .b32 	%r<9>;
	.reg .b64 	%rd<23>;

	ld.param.u64 	%rd3, [compute_g_values_param_0];
	ld.param.u64 	%rd4, [compute_g_values_param_1];
	ld.param.u32 	%r2, [compute_g_values_param_2];
	ld.param.u32 	%r3, [compute_g_values_param_3];
	cvta.to.global.u64 	%rd1, %rd4;
	cvta.to.global.u64 	%rd2, %rd3;
	mov.u32 	%r4, %ctaid.x;
	mov.u32 	%r5, %ntid.x;
	mov.u32 	%r6, %tid.x;
	mad.lo.s32 	%r1, %r4, %r5, %r6;
	setp.ge.s32 	%p1, %r1, %r3;
	@%p1 bra 	$L__BB2_4;
	shr.s32 	%r7, %r3, 1;
	setp.ge.s32 	%p2, %r1, %r7;
	@%p2 bra 	$L__BB2_3;
	mul.wide.s32 	%rd14, %r1, 4;
	add.s64 	%rd15, %rd2, %rd14;
	ld.global.u32 	%rd16, [%rd15];
	xor.b32  	%r8, %r2, 2147483647;
	cvt.u64.u32 	%rd17, %r8;
	add.s64 	%rd18, %rd16, %rd17;
	mul.hi.u64 	%rd19, %rd18, 8589934597;
	mul.lo.s64 	%rd20, %rd19, 2147483647;
	sub.s64 	%rd21, %rd18, %rd20;
	add.s64 	%rd22, %rd1, %rd14;
	st.global.u32 	[%rd22], %rd21;
	bra.uni 	$L__BB2_4;
$L__BB2_3:
	mul.wide.s32 	%rd5, %r1, 4;
	add.s64 	%rd6, %rd2, %rd5;
	ld.global.u32 	%rd7, [%rd6];
	cvt.u64.u32 	%rd8, %r2;
	add.s64 	%rd9, %rd7, %rd8;
	mul.hi.u64 	%rd10, %rd9, 8589934597;
	mul.lo.s64 	%rd11, %rd10, 2147483647;
	sub.s64 	%rd12, %rd9, %rd11;
	add.s64 	%rd13, %rd1, %rd5;
	st.global.u32 	[%rd13], %rd12;
$L__BB2_4:
	ret;

}


// ===== COMPILED SASS (sm_100) =====

	.target	sm_100

	.elftype	@"ET_EXEC"


//--------------------- .note.nv.tkinfo           --------------------------
	.section	.note.nv.tkinfo,"",@"SHT_NOTE"
	.sectionflags	@"SHF_NOTE_NV_TKINFO"
	.tkinfo
        /*0018*/ 	.word	0x00000002
        /*0030*/ 	.string	""
        /*0030*/ 	.string	"ptxas"
        /*0030*/ 	.string	"Cuda compilation tools, release 13.0, V13.0.88"
        /*0030*/ 	.string	"Build cuda_13.0.r13.0/compiler.36424714_0"
        /*0030*/ 	.string	"-arch sm_100 -m 64 "



//--------------------- .note.nv.cuinfo           --------------------------
	.section	.note.nv.cuinfo,"",@"SHT_NOTE"
	.sectionflags	@"SHF_NOTE_NV_CUINFO"
        /*0018*/ 	.short	0x0002
        /*001a*/ 	.short	0x0064
        /*001c*/ 	.short	0x0082
	.zero		2


//--------------------- .nv.info                  --------------------------
	.section	.nv.info,"",@"SHT_CUDA_INFO"
	.align	4


	//----- nvinfo : EIATTR_REGCOUNT
	.align		4
        /*0000*/ 	.byte	0x04, 0x2f
        /*0002*/ 	.short	(.L_1 - .L_0)
	.align		4
.L_0:
        /*0004*/ 	.word	index@(sum)
        /*0008*/ 	.word	0x00000016


	//----- nvinfo : EIATTR_FRAME_SIZE
	.align		4
.L_1:
        /*000c*/ 	.byte	0x04, 0x11
        /*000e*/ 	.short	(.L_3 - .L_2)
	.align		4
.L_2:
        /*0010*/ 	.word	index@(sum)
        /*0014*/ 	.word	0x00000000


	//----- nvinfo : EIATTR_REGCOUNT
	.align		4
.L_3:
        /*0018*/ 	.byte	0x04, 0x2f
        /*001a*/ 	.short	(.L_5 - .L_4)
	.align		4
.L_4:
        /*001c*/ 	.word	index@(pairwise_sum)
        /*0020*/ 	.word	0x00000016


	//----- nvinfo : EIATTR_FRAME_SIZE
	.align		4
.L_5:
        /*0024*/ 	.byte	0x04, 0x11
        /*0026*/ 	.short	(.L_7 - .L_6)
	.align		4
.L_6:
        /*0028*/ 	.word	index@(pairwise_sum)
        /*002c*/ 	.word	0x00000000


	//----- nvinfo : EIATTR_REGCOUNT
	.align		4
.L_7:
        /*0030*/ 	.byte	0x04, 0x2f
        /*0032*/ 	.short	(.L_9 - .L_8)
	.align		4
.L_8:
        /*0034*/ 	.word	index@(compute_g_values)
        /*0038*/ 	.word	0x00000010


	//----- nvinfo : EIATTR_FRAME_SIZE
	.align		4
.L_9:
        /*003c*/ 	.byte	0x04, 0x11
        /*003e*/ 	.short	(.L_11 - .L_10)
	.align		4
.L_10:
        /*0040*/ 	.word	index@(compute_g_values)
        /*0044*/ 	.word	0x00000000


	//----- nvinfo : EIATTR_MIN_STACK_SIZE
	.align		4
.L_11:
        /*0048*/ 	.byte	0x04, 0x12
        /*004a*/ 	.short	(.L_13 - .L_12)
	.align		4
.L_12:
        /*004c*/ 	.word	index@(compute_g_values)
        /*0050*/ 	.word	0x00000000


	//----- nvinfo : EIATTR_MIN_STACK_SIZE
	.align		4
.L_13:
        /*0054*/ 	.byte	0x04, 0x12
        /*0056*/ 	.short	(.L_15 - .L_14)
	.align		4
.L_14:
        /*0058*/ 	.word	index@(pairwise_sum)
        /*005c*/ 	.word	0x00000000


	//----- nvinfo : EIATTR_MIN_STACK_SIZE
	.align		4
.L_15:
        /*0060*/ 	.byte	0x04, 0x12
        /*0062*/ 	.short	(.L_17 - .L_16)
	.align		4
.L_16:
        /*0064*/ 	.word	index@(sum)
        /*0068*/ 	.word	0x00000000
.L_17:


//--------------------- .nv.compat                --------------------------
	.section	.nv.compat,"",@"SHT_CUDA_COMPAT_INFO"
	.align	4
        /*0000*/ 	.byte	0x02, 0x09, 0x00, 0x00, 0x02, 0x02, 0x01, 0x00, 0x02, 0x05, 0x05, 0x00, 0x03, 0x07, 0x01, 0x01
        /*0010*/ 	.byte	0x02, 0x03, 0x00, 0x00, 0x02, 0x06, 0x01, 0x00, 0x04, 0x0b, 0x08, 0x00, 0x09, 0x00, 0x00, 0x00
        /*0020*/ 	.byte	0x00, 0x00, 0x00, 0x00


//--------------------- .nv.info.compute_g_values --------------------------
	.section	.nv.info.compute_g_values,"",@"SHT_CUDA_INFO"
	.sectionflags	@""
	.align	4


	//----- nvinfo : EIATTR_CUDA_API_VERSION
	.align		4
        /*0000*/ 	.byte	0x04, 0x37
        /*0002*/ 	.short	(.L_19 - .L_18)
.L_18:
        /*0004*/ 	.word	0x00000082


	//----- nvinfo : EIATTR_KPARAM_INFO
	.align		4
.L_19:
        /*0008*/ 	.byte	0x04, 0x17
        /*000a*/ 	.short	(.L_21 - .L_20)
.L_20:
        /*000c*/ 	.word	0x00000000
        /*0010*/ 	.short	0x0003
        /*0012*/ 	.short	0x0014
        /*0014*/ 	.byte	0x00, 0xf0, 0x11, 0x00


	//----- nvinfo : EIATTR_KPARAM_INFO
	.align		4
.L_21:
        /*0018*/ 	.byte	0x04, 0x17
        /*001a*/ 	.short	(.L_23 - .L_22)
.L_22:
        /*001c*/ 	.word	0x00000000
        /*0020*/ 	.short	0x0002
        /*0022*/ 	.short	0x0010
        /*0024*/ 	.byte	0x00, 0xf0, 0x11, 0x00


	//----- nvinfo : EIATTR_KPARAM_INFO
	.align		4
.L_23:
        /*0028*/ 	.byte	0x04, 0x17
        /*002a*/ 	.short	(.L_25 - .L_24)
.L_24:
        /*002c*/ 	.word	0x00000000
        /*0030*/ 	.short	0x0001
        /*0032*/ 	.short	0x0008
        /*0034*/ 	.byte	0x00, 0xf5, 0x21, 0x00


	//----- nvinfo : EIATTR_KPARAM_INFO
	.align		4
.L_25:
        /*0038*/ 	.byte	0x04, 0x17
        /*003a*/ 	.short	(.L_27 - .L_26)
.L_26:
        /*003c*/ 	.word	0x00000000
        /*0040*/ 	.short	0x0000
        /*0042*/ 	.short	0x0000
        /*0044*/ 	.byte	0x00, 0xf5, 0x21, 0x00


	//----- nvinfo : EIATTR_SPARSE_MMA_MASK
	.align		4
.L_27:
        /*0048*/ 	.byte	0x03, 0x50
        /*004a*/ 	.short	0x0000


	//----- nvinfo : EIATTR_MAXREG_COUNT
	.align		4
        /*004c*/ 	.byte	0x03, 0x1b
        /*004e*/ 	.short	0x00ff


	//----- nvinfo : EIATTR_MERCURY_ISA_VERSION
	.align		4
        /*0050*/ 	.byte	0x03, 0x5f
        /*0052*/ 	.short	0x0101


	//----- nvinfo : EIATTR_VRC_CTA_INIT_COUNT
	.align		4
        /*0054*/ 	.byte	0x02, 0x4a
	.zero		1
	.zero		1


	//----- nvinfo : EIATTR_EXIT_INSTR_OFFSETS
	.align		4
        /*0058*/ 	.byte	0x04, 0x1c
        /*005a*/ 	.short	(.L_29 - .L_28)


	//   ....[0]....
.L_28:
        /*005c*/ 	.word	0x00000070


	//   ....[1]....
        /*0060*/ 	.word	0x000001c0


	//   ....[2]....
        /*0064*/ 	.word	0x000002c0


	//----- nvinfo : EIATTR_CRS_STACK_SIZE
	.align		4
.L_29:
        /*0068*/ 	.byte	0x04, 0x1e
        /*006a*/ 	.short	(.L_31 - .L_30)
.L_30:
        /*006c*/ 	.word	0x00000000


	//----- nvinfo : EIATTR_CBANK_PARAM_SIZE
	.align		4
.L_31:
        /*0070*/ 	.byte	0x03, 0x19
        /*0072*/ 	.short	0x0018


	//----- nvinfo : EIATTR_PARAM_CBANK
	.align		4
        /*0074*/ 	.byte	0x04, 0x0a
        /*0076*/ 	.short	(.L_33 - .L_32)
	.align		4
.L_32:
        /*0078*/ 	.word	index@(.nv.constant0.compute_g_values)
        /*007c*/ 	.short	0x0380
        /*007e*/ 	.short	0x0018


	//----- nvinfo : EIATTR_SW_WAR
	.align		4
.L_33:
        /*0080*/ 	.byte	0x04, 0x36
        /*0082*/ 	.short	(.L_35 - .L_34)
.L_34:
        /*0084*/ 	.word	0x00000008
.L_35:


//--------------------- .nv.info.pairwise_sum     --------------------------
	.section	.nv.info.pairwise_sum,"",@"SHT_CUDA_INFO"
	.sectionflags	@""
	.align	4


	//----- nvinfo : EIATTR_CUDA_API_VERSION
	.align		4
        /*0000*/ 	.byte	0x04, 0x37
        /*0002*/ 	.short	(.L_37 - .L_36)
.L_36:
        /*0004*/ 	.word	0x00000082


	//----- nvinfo : EIATTR_KPARAM_INFO
	.align		4
.L_37:
        /*0008*/ 	.byte	0x04, 0x17
        /*000a*/ 	.short	(.L_39 - .L_38)
.L_38:
        /*000c*/ 	.word	0x00000000
        /*0010*/ 	.short	0x0003
        /*0012*/ 	.short	0x0018
        /*0014*/ 	.byte	0x00, 0xf0, 0x11, 0x00


	//----- nvinfo : EIATTR_KPARAM_INFO
	.align		4
.L_39:
        /*0018*/ 	.byte	0x04, 0x17
        /*001a*/ 	.short	(.L_41 - .L_40)
.L_40:
        /*001c*/ 	.word	0x00000000
        /*0020*/ 	.short	0x0002
        /*0022*/ 	.short	0x0010
        /*0024*/ 	.byte	0x00, 0xf5, 0x21, 0x00


	//----- nvinfo : EIATTR_KPARAM_INFO
	.align		4
.L_41:
        /*0028*/ 	.byte	0x04, 0x17
        /*002a*/ 	.short	(.L_43 - .L_42)
.L_42:
        /*002c*/ 	.word	0x00000000
        /*0030*/ 	.short	0x0001
        /*0032*/ 	.short	0x0008
        /*0034*/ 	.byte	0x00, 0xf5, 0x21, 0x00


	//----- nvinfo : EIATTR_KPARAM_INFO
	.align		4
.L_43:
        /*0038*/ 	.byte	0x04, 0x17
        /*003a*/ 	.short	(.L_45 - .L_44)
.L_44:
        /*003c*/ 	.word	0x00000000
        /*0040*/ 	.short	0x0000
        /*0042*/ 	.short	0x0000
        /*0044*/ 	.byte	0x00, 0xf5, 0x21, 0x00


	//----- nvinfo : EIATTR_SPARSE_MMA_MASK
	.align		4
.L_45:
        /*0048*/ 	.byte	0x03, 0x50
        /*004a*/ 	.short	0x0000


	//----- nvinfo : EIATTR_MAXREG_COUNT
	.align		4
        /*004c*/ 	.byte	0x03, 0x1b
        /*004e*/ 	.short	0x00ff


	//----- nvinfo : EIATTR_NUM_BARRIERS
	.align		4
        /*0050*/ 	.byte	0x02, 0x4c
        /*0052*/ 	.byte	0x01
	.zero		1


	//----- nvinfo : EIATTR_MERCURY_ISA_VERSION
	.align		4
        /*0054*/ 	.byte	0x03, 0x5f
        /*0056*/ 	.short	0x0101


	//----- nvinfo : EIATTR_VRC_CTA_INIT_COUNT
	.align		4
        /*0058*/ 	.byte	0x02, 0x4a
	.zero		1
	.zero		1


	//----- nvinfo : EIATTR_EXIT_INSTR_OFFSETS
	.align		4
        /*005c*/ 	.byte	0x04, 0x1c
        /*005e*/ 	.short	(.L_47 - .L_46)


	//   ....[0]....
.L_46:
        /*0060*/ 	.word	0x00000340


	//   ....[1]....
        /*0064*/ 	.word	0x00000380


	//----- nvinfo : EIATTR_CRS_STACK_SIZE
	.align		4
.L_47:
        /*0068*/ 	.byte	0x04, 0x1e
        /*006a*/ 	.short	(.L_49 - .L_48)
.L_48:
        /*006c*/ 	.word	0x00000000


	//----- nvinfo : EIATTR_CBANK_PARAM_SIZE
	.align		4
.L_49:
        /*0070*/ 	.byte	0x03, 0x19
        /*0072*/ 	.short	0x001c


	//----- nvinfo : EIATTR_PARAM_CBANK
	.align		4
        /*0074*/ 	.byte	0x04, 0x0a
        /*0076*/ 	.short	(.L_51 - .L_50)
	.align		4
.L_50:
        /*0078*/ 	.word	index@(.nv.constant0.pairwise_sum)
        /*007c*/ 	.short	0x0380
        /*007e*/ 	.short	0x001c


	//----- nvinfo : EIATTR_SW_WAR
	.align		4
.L_51:
        /*0080*/ 	.byte	0x04, 0x36
        /*0082*/ 	.short	(.L_53 - .L_52)
.L_52:
        /*0084*/ 	.word	0x00000008
.L_53:


//--------------------- .nv.info.sum              --------------------------
	.section	.nv.info.sum,"",@"SHT_CUDA_INFO"
	.sectionflags	@""
	.align	4


	//----- nvinfo : EIATTR_CUDA_API_VERSION
	.align		4
        /*0000*/ 	.byte	0x04, 0x37
        /*0002*/ 	.short	(.L_55 - .L_54)
.L_54:
        /*0004*/ 	.word	0x00000082


	//----- nvinfo : EIATTR_KPARAM_INFO
	.align		4
.L_55:
        /*0008*/ 	.byte	0x04, 0x17
        /*000a*/ 	.short	(.L_57 - .L_56)
.L_56:
        /*000c*/ 	.word	0x00000000
        /*0010*/ 	.short	0x0003
        /*0012*/ 	.short	0x0018
        /*0014*/ 	.byte	0x00, 0xf0, 0x11, 0x00


	//----- nvinfo : EIATTR_KPARAM_INFO
	.align		4
.L_57:
        /*0018*/ 	.byte	0x04, 0x17
        /*001a*/ 	.short	(.L_59 - .L_58)
.L_58:
        /*001c*/ 	.word	0x00000000
        /*0020*/ 	.short	0x0002
        /*0022*/ 	.short	0x0010
        /*0024*/ 	.byte	0x00, 0xf5, 0x21, 0x00


	//----- nvinfo : EIATTR_KPARAM_INFO
	.align		4
.L_59:
        /*0028*/ 	.byte	0x04, 0x17
        /*002a*/ 	.short	(.L_61 - .L_60)
.L_60:
        /*002c*/ 	.word	0x00000000
        /*0030*/ 	.short	0x0001
        /*0032*/ 	.short	0x0008
        /*0034*/ 	.byte	0x00, 0xf5, 0x21, 0x00


	//----- nvinfo : EIATTR_KPARAM_INFO
	.align		4
.L_61:
        /*0038*/ 	.byte	0x04, 0x17
        /*003a*/ 	.short	(.L_63 - .L_62)
.L_62:
        /*003c*/ 	.word	0x00000000
        /*0040*/ 	.short	0x0000
        /*0042*/ 	.short	0x0000
        /*0044*/ 	.byte	0x00, 0xf5, 0x21, 0x00


	//----- nvinfo : EIATTR_SPARSE_MMA_MASK
	.align		4
.L_63:
        /*0048*/ 	.byte	0x03, 0x50
        /*004a*/ 	.short	0x0000


	//----- nvinfo : EIATTR_MAXREG_COUNT
	.align		4
        /*004c*/ 	.byte	0x03, 0x1b
        /*004e*/ 	.short	0x00ff


	//----- nvinfo : EIATTR_NUM_BARRIERS
	.align		4
        /*0050*/ 	.byte	0x02, 0x4c
        /*0052*/ 	.byte	0x01
	.zero		1


	//----- nvinfo : EIATTR_MERCURY_ISA_VERSION
	.align		4
        /*0054*/ 	.byte	0x03, 0x5f
        /*0056*/ 	.short	0x0101


	//----- nvinfo : EIATTR_VRC_CTA_INIT_COUNT
	.align		4
        /*0058*/ 	.byte	0x02, 0x4a
	.zero		1
	.zero		1


	//----- nvinfo : EIATTR_EXIT_INSTR_OFFSETS
	.align		4
        /*005c*/ 	.byte	0x04, 0x1c
        /*005e*/ 	.short	(.L_65 - .L_64)


	//   ....[0]....
.L_64:
        /*0060*/ 	.word	0x00000360


	//   ....[1]....
        /*0064*/ 	.word	0x000003b0


	//----- nvinfo : EIATTR_CRS_STACK_SIZE
	.align		4
.L_65:
        /*0068*/ 	.byte	0x04, 0x1e
        /*006a*/ 	.short	(.L_67 - .L_66)
.L_66:
        /*006c*/ 	.word	0x00000000


	//----- nvinfo : EIATTR_CBANK_PARAM_SIZE
	.align		4
.L_67:
        /*0070*/ 	.byte	0x03, 0x19
        /*0072*/ 	.short	0x001c


	//----- nvinfo : EIATTR_PARAM_CBANK
	.align		4
        /*0074*/ 	.byte	0x04, 0x0a
        /*0076*/ 	.short	(.L_69 - .L_68)
	.align		4
.L_68:
        /*0078*/ 	.word	index@(.nv.constant0.sum)
        /*007c*/ 	.short	0x0380
        /*007e*/ 	.short	0x001c


	//----- nvinfo : EIATTR_SW_WAR
	.align		4
.L_69:
        /*0080*/ 	.byte	0x04, 0x36
        /*0082*/ 	.short	(.L_71 - .L_70)
.L_70:
        /*0084*/ 	.word	0x00000008
.L_71:


//--------------------- .nv.callgraph             --------------------------
	.section	.nv.callgraph,"",@"SHT_CUDA_CALLGRAPH"
	.align	4
	.sectionentsize	8
	.align		4
        /*0000*/ 	.word	0x00000000
	.align		4
        /*0004*/ 	.word	0xffffffff
	.align		4
        /*0008*/ 	.word	0x00000000
	.align		4
        /*000c*/ 	.word	0xfffffffe
	.align		4
        /*0010*/ 	.word	0x00000000
	.align		4
        /*0014*/ 	.word	0xfffffffd
	.align		4
        /*0018*/ 	.word	0x00000000
	.align		4
        /*001c*/ 	.word	0xfffffffc


//--------------------- .text.compute_g_values    --------------------------
	.section	.text.compute_g_values,"ax",@progbits
	.align	128
        .global         compute_g_values
        .type           compute_g_values,@function
        .size           compute_g_values,(.L_x_12 - compute_g_values)
        .other          compute_g_values,@"STO_CUDA_ENTRY STV_DEFAULT"
compute_g_values:
.text.compute_g_values:
[----:B------:R-:W-:Y:S01]  /*0000*/  LDC R1, c[0x0][0x37c] ;  /* 0x0000df00ff017b82 */ /* 0x000fe20000000800 */
[----:B------:R-:W0:Y:S07]  /*0010*/  S2R R3, SR_TID.X ;  /* 0x0000000000037919 */ /* 0x000e2e0000002100 */
[----:B------:R-:W0:Y:S01]  /*0020*/  S2UR UR5, SR_CTAID.X ;  /* 0x00000000000579c3 */ /* 0x000e220000002500 */
[----:B------:R-:W1:Y:S07]  /*0030*/  LDCU UR4, c[0x0][0x394] ;  /* 0x00007280ff0477ac */ /* 0x000e6e0008000800 */
[----:B------:R-:W0:Y:S02]  /*0040*/  LDC R0, c[0x0][0x360] ;  /* 0x0000d800ff007b82 */ /* 0x000e240000000800 */
[----:B0-----:R-:W-:-:S05]  /*0050*/  IMAD R0, R0, UR5, R3 ;  /* 0x0000000500007c24 */ /* 0x001fca000f8e0203 */
[----:B-1----:R-:W-:-:S13]  /*0060*/  ISETP.GE.AND P0, PT, R0, UR4, PT ;  /* 0x0000000400007c0c */ /* 0x002fda000bf06270 */
[----:B------:R-:W-:Y:S05]  /*0070*/  @P0 EXIT ;  /* 0x000000000000094d */ /* 0x000fea0003800000 */
[----:B------:R-:W-:Y:S01]  /*0080*/  USHF.R.S32.HI UR4, URZ, 0x1, UR4 ;  /* 0x00000001ff047899 */ /* 0x000fe20008011404 */
[----:B------:R-:W0:Y:S05]  /*0090*/  LDCU.64 UR6, c[0x0][0x358] ;  /* 0x00006b00ff0677ac */ /* 0x000e2a0008000a00 */
[----:B------:R-:W-:-:S13]  /*00a0*/  ISETP.GE.AND P0, PT, R0, UR4, PT ;  /* 0x0000000400007c0c */ /* 0x000fda000bf06270 */
[----:B0-----:R-:W-:Y:S05]  /*00b0*/  @P0 BRA `(.L_x_0) ;  /* 0x0000000000440947 */ /* 0x001fea0003800000 */
[----:B------:R-:W0:Y:S01]  /*00c0*/  LDC.64 R2, c[0x0][0x380] ;  /* 0x0000e000ff027b82 */ /* 0x000e220000000a00 */
[----:B------:R-:W1:Y:S07]  /*00d0*/  LDCU UR4, c[0x0][0x390] ;  /* 0x00007200ff0477ac */ /* 0x000e6e0008000800 */
[----:B------:R-:W2:Y:S01]  /*00e0*/  LDC.64 R8, c[0x0][0x388] ;  /* 0x0000e200ff087b82 */ /* 0x000ea20000000a00 */
[----:B0-----:R-:W-:-:S06]  /*00f0*/  IMAD.WIDE R2, R0, 0x4, R2 ;  /* 0x0000000400027825 */ /* 0x001fcc00078e0202 */
[----:B------:R-:W3:Y:S01]  /*0100*/  LDG.E R2, desc[UR6][R2.64] ;  /* 0x0000000602027981 */ /* 0x000ee2000c1e1900 */
[----:B-1----:R-:W-:-:S06]  /*0110*/  ULOP3.LUT UR4, UR4, 0x7fffffff, URZ, 0x3c, !UPT ;  /* 0x7fffffff04047892 */ /* 0x002fcc000f8e3cff */
[----:B---3--:R-:W-:Y:S01]  /*0120*/  IADD3 R11, P0, PT, R2, UR4, RZ ;  /* 0x00000004020b7c10 */ /* 0x008fe2000ff1e0ff */
[----:B--2---:R-:W-:-:S03]  /*0130*/  IMAD.WIDE R2, R0, 0x4, R8 ;  /* 0x0000000400027825 */ /* 0x004fc600078e0208 */
[----:B------:R-:W-:Y:S01]  /*0140*/  IADD3.X R13, PT, PT, RZ, RZ, RZ, P0, !PT ;  /* 0x000000ffff0d7210 */ /* 0x000fe200007fe4ff */
[----:B------:R-:W-:-:S04]  /*0150*/  IMAD.WIDE.U32 R4, R11, 0x5, RZ ;  /* 0x000000050b047825 */ /* 0x000fc800078e00ff */
[----:B------:R-:W-:-:S04]  /*0160*/  IMAD.WIDE.U32 R6, R13, 0x5, RZ ;  /* 0x000000050d067825 */ /* 0x000fc800078e00ff */
[----:B------:R-:W-:-:S03]  /*0170*/  IMAD.WIDE.U32 R6, R11, 0x2, R6 ;  /* 0x000000020b067825 */ /* 0x000fc600078e0006 */
[----:B------:R-:W-:-:S04]  /*0180*/  IADD3 RZ, P0, PT, R5, R6, RZ ;  /* 0x0000000605ff7210 */ /* 0x000fc80007f1e0ff */
[----:B------:R-:W-:-:S05]  /*0190*/  LEA.X R6, R13, R7, 0x1, P0 ;  /* 0x000000070d067211 */ /* 0x000fca00000e0cff */
[----:B------:R-:W-:-:S05]  /*01a0*/  IMAD R11, R6, -0x7fffffff, R11 ;  /* 0x80000001060b7824 */ /* 0x000fca00078e020b */
[----:B------:R-:W-:Y:S01]  /*01b0*/  STG.E desc[UR6][R2.64], R11 ;  /* 0x0000000b02007986 */ /* 0x000fe2000c101906 */
[----:B------:R-:W-:Y:S05]  /*01c0*/  EXIT ;  /* 0x000000000000794d */ /* 0x000fea0003800000 */
.L_x_0:
[----:B------:R-:W0:Y:S01]  /*01d0*/  LDC.64 R2, c[0x0][0x380] ;  /* 0x0000e000ff027b82 */ /* 0x000e220000000a00 */
[----:B------:R-:W1:Y:S07]  /*01e0*/  LDCU UR4, c[0x0][0x390] ;  /* 0x00007200ff0477ac */ /* 0x000e6e0008000800 */
[----:B------:R-:W2:Y:S01]  /*01f0*/  LDC.64 R8, c[0x0][0x388] ;  /* 0x0000e200ff087b82 */ /* 0x000ea20000000a00 */
[----:B0-----:R-:W-:-:S06]  /*0200*/  IMAD.WIDE R6, R0, 0x4, R2 ;  /* 0x0000000400067825 */ /* 0x001fcc00078e0202 */
[----:B------:R-:W1:Y:S01]  /*0210*/  LDG.E R6, desc[UR6][R6.64] ;  /* 0x0000000606067981 */ /* 0x000e62000c1e1900 */
[----:B--2---:R-:W-:Y:S01]  /*0220*/  IMAD.WIDE R8, R0, 0x4, R8 ;  /* 0x0000000400087825 */ /* 0x004fe200078e0208 */
[----:B-1----:R-:W-:-:S04]  /*0230*/  IADD3 R11, P0, PT, R6, UR4, RZ ;  /* 0x00000004060b7c10 */ /* 0x002fc8000ff1e0ff */
        /* <DEDUP_REMOVED lines=9> */
.L_x_1:
[----:B------:R-:W-:-:S00]  /*02d0*/  BRA `(.L_x_1) ;  /* 0xfffffffc00fc7947 */ /* 0x000fc0000383ffff */
[----:B------:R-:W-:-:S00]  /*02e0*/  NOP ;  /* 0x0000000000007918 */ /* 0x000fc00000000000 */
        /* <DEDUP_REMOVED lines=9> */
.L_x_12:


//--------------------- .text.pairwise_sum        --------------------------
	.section	.text.pairwise_sum,"ax",@progbits
	.align	128
        .global         pairwise_sum
        .type           pairwise_sum,@function
        .size           pairwise_sum,(.L_x_13 - pairwise_sum)
        .other          pairwise_sum,@"STO_CUDA_ENTRY STV_DEFAULT"
pairwise_sum:
.text.pairwise_sum:
[----:B------:R-:W-:Y:S08]  /*0000*/  LDC R1, c[0x0][0x37c] ;  /* 0x0000df00ff017b82 */ /* 0x000ff00000000800 */
[----:B------:R-:W0:Y:S01]  /*0010*/  S2UR UR6, SR_CTAID.X ;  /* 0x00000000000679c3 */ /* 0x000e220000002500 */
[----:B------:R-:W1:Y:S01]  /*0020*/  S2R R0, SR_TID.X ;  /* 0x0000000000007919 */ /* 0x000e620000002100 */
[----:B------:R-:W2:Y:S06]  /*0030*/  LDCU.64 UR4, c[0x0][0x358] ;  /* 0x00006b00ff0477ac */ /* 0x000eac0008000a00 */
[----:B------:R-:W0:Y:S08]  /*0040*/  LDC R13, c[0x0][0x360] ;  /* 0x0000d800ff0d7b82 */ /* 0x000e300000000800 */
[----:B------:R-:W3:Y:S08]  /*0050*/  LDC.64 R2, c[0x0][0x380] ;  /* 0x0000e000ff027b82 */ /* 0x000ef00000000a00 */
[----:B------:R-:W4:Y:S01]  /*0060*/  LDC R6, c[0x0][0x398] ;  /* 0x0000e600ff067b82 */ /* 0x000f220000000800 */
[----:B0-----:R-:W-:-:S07]  /*0070*/  IMAD R13, R13, UR6, RZ ;  /* 0x000000060d0d7c24 */ /* 0x001fce000f8e02ff */
[----:B------:R-:W0:Y:S01]  /*0080*/  LDC.64 R10, c[0x0][0x388] ;  /* 0x0000e200ff0a7b82 */ /* 0x000e220000000a00 */
[----:B---3--:R-:W-:-:S04]  /*0090*/  IMAD.WIDE.U32 R2, R13, 0x4, R2 ;  /* 0x000000040d027825 */ /* 0x008fc800078e0002 */
[----:B-1----:R-:W-:Y:S01]  /*00a0*/  IMAD.WIDE.U32 R4, R0, 0x4, R2 ;  /* 0x0000000400047825 */ /* 0x002fe200078e0002 */
[----:B----4-:R-:W-:-:S04]  /*00b0*/  VIMNMX R6, PT, PT, R6, 0x800, PT ;  /* 0x0000080006067848 */ /* 0x010fc80003fe0100 */
[----:B------:R-:W-:-:S05]  /*00c0*/  SHF.R.S32.HI R15, RZ, 0x1, R6 ;  /* 0x00000001ff0f7819 */ /* 0x000fca0000011406 */
[----:B------:R-:W-:Y:S02]  /*00d0*/  IMAD.WIDE R6, R15, 0x4, R4 ;  /* 0x000000040f067825 */ /* 0x000fe400078e0204 */
[----:B--2---:R-:W2:Y:S04]  /*00e0*/  LDG.E R4, desc[UR4][R4.64] ;  /* 0x0000000404047981 */ /* 0x004ea8000c1e1900 */
[----:B------:R-:W2:Y:S02]  /*00f0*/  LDG.E R7, desc[UR4][R6.64] ;  /* 0x0000000406077981 */ /* 0x000ea4000c1e1900 */
[----:B--2---:R-:W-:-:S04]  /*0100*/  IADD3 R17, P0, PT, R4, R7, RZ ;  /* 0x0000000704117210 */ /* 0x004fc80007f1e0ff */
[----:B------:R-:W-:Y:S01]  /*0110*/  IADD3.X R19, PT, PT, RZ, RZ, RZ, P0, !PT ;  /* 0x000000ffff137210 */ /* 0x000fe200007fe4ff */
[----:B------:R-:W-:-:S04]  /*0120*/  IMAD.WIDE.U32 R2, R17, 0x5, RZ ;  /* 0x0000000511027825 */ /* 0x000fc800078e00ff */
[----:B------:R-:W-:-:S04]  /*0130*/  IMAD.WIDE.U32 R8, R19, 0x5, RZ ;  /* 0x0000000513087825 */ /* 0x000fc800078e00ff */
[----:B------:R-:W-:-:S03]  /*0140*/  IMAD.WIDE.U32 R8, R17, 0x2, R8 ;  /* 0x0000000211087825 */ /* 0x000fc600078e0008 */
[----:B------:R-:W-:Y:S01]  /*0150*/  IADD3 RZ, P0, PT, R3, R8, RZ ;  /* 0x0000000803ff7210 */ /* 0x000fe20007f1e0ff */
[----:B0-----:R-:W-:-:S03]  /*0160*/  IMAD.WIDE.U32 R2, R13, 0x4, R10 ;  /* 0x000000040d027825 */ /* 0x001fc600078e000a */
[----:B------:R-:W-:Y:S02]  /*0170*/  LEA.X R8, R19, R9, 0x1, P0 ;  /* 0x0000000913087211 */ /* 0x000fe400000e0cff */
[----:B------:R-:W-:Y:S01]  /*0180*/  ISETP.GE.AND P0, PT, R15, 0x2, PT ;  /* 0x000000020f00780c */ /* 0x000fe20003f06270 */
[----:B------:R-:W-:-:S04]  /*0190*/  IMAD.WIDE.U32 R4, R0, 0x4, R2 ;  /* 0x0000000400047825 */ /* 0x000fc800078e0002 */
[----:B------:R-:W-:-:S05]  /*01a0*/  IMAD R17, R8, -0x7fffffff, R17 ;  /* 0x8000000108117824 */ /* 0x000fca00078e0211 */
[----:B------:R0:W-:Y:S01]  /*01b0*/  STG.E desc[UR4][R4.64], R17 ;  /* 0x0000001104007986 */ /* 0x0001e2000c101904 */
[----:B------:R-:W-:Y:S06]  /*01c0*/  BAR.SYNC.DEFER_BLOCKING 0x0 ;  /* 0x0000000000007b1d */ /* 0x000fec0000010000 */
[----:B------:R-:W-:Y:S05]  /*01d0*/  @!P0 BRA `(.L_x_2) ;  /* 0x0000000000548947 */ /* 0x000fea0003800000 */
.L_x_5:
[----:B------:R-:W-:Y:S01]  /*01e0*/  ISETP.GE.U32.AND P0, PT, R0, R15, PT ;  /* 0x0000000f0000720c */ /* 0x000fe20003f06070 */
[----:B------:R-:W-:-:S12]  /*01f0*/  BSSY.RECONVERGENT B0, `(.L_x_3) ;  /* 0x000000f000007945 */ /* 0x000fd80003800200 */
[----:B-1----:R-:W-:Y:S05]  /*0200*/  @P0 BRA `(.L_x_4) ;  /* 0x0000000000340947 */ /* 0x002fea0003800000 */
[----:B------:R-:W-:Y:S01]  /*0210*/  SHF.R.U32.HI R7, RZ, 0x1, R15 ;  /* 0x00000001ff077819 */ /* 0x000fe2000001160f */
[----:B------:R-:W2:Y:S04]  /*0220*/  LDG.E R8, desc[UR4][R4.64] ;  /* 0x0000000404087981 */ /* 0x000ea8000c1e1900 */
[----:B------:R-:W-:-:S06]  /*0230*/  IMAD.WIDE.U32 R6, R7, 0x4, R4 ;  /* 0x0000000407067825 */ /* 0x000fcc00078e0004 */
[----:B------:R-:W2:Y:S02]  /*0240*/  LDG.E R7, desc[UR4][R6.64] ;  /* 0x0000000406077981 */ /* 0x000ea4000c1e1900 */
[----:B--2---:R-:W-:-:S04]  /*0250*/  IADD3 R13, P0, PT, R8, R7, RZ ;  /* 0x00000007080d7210 */ /* 0x004fc80007f1e0ff */
[----:B0-----:R-:W-:-:S05]  /*0260*/  IADD3.X R17, PT, PT, RZ, RZ, RZ, P0, !PT ;  /* 0x000000ffff117210 */ /* 0x001fca00007fe4ff */
[----:B------:R-:W-:-:S04]  /*0270*/  IMAD.WIDE.U32 R10, R17, 0x5, RZ ;  /* 0x00000005110a7825 */ /* 0x000fc800078e00ff */
[----:B------:R-:W-:-:S04]  /*0280*/  IMAD.WIDE.U32 R8, R13, 0x5, RZ ;  /* 0x000000050d087825 */ /* 0x000fc800078e00ff */
[----:B------:R-:W-:-:S03]  /*0290*/  IMAD.WIDE.U32 R10, R13, 0x2, R10 ;  /* 0x000000020d0a7825 */ /* 0x000fc600078e000a */
[----:B------:R-:W-:-:S04]  /*02a0*/  IADD3 RZ, P0, PT, R9, R10, RZ ;  /* 0x0000000a09ff7210 */ /* 0x000fc80007f1e0ff */
[----:B------:R-:W-:-:S05]  /*02b0*/  LEA.X R10, R17, R11, 0x1, P0 ;  /* 0x0000000b110a7211 */ /* 0x000fca00000e0cff */
[----:B------:R-:W-:-:S05]  /*02c0*/  IMAD R13, R10, -0x7fffffff, R13 ;  /* 0x800000010a0d7824 */ /* 0x000fca00078e020d */
[----:B------:R1:W-:Y:S02]  /*02d0*/  STG.E desc[UR4][R4.64], R13 ;  /* 0x0000000d04007986 */ /* 0x0003e4000c101904 */
.L_x_4:
[----:B------:R-:W-:Y:S05]  /*02e0*/  BSYNC.RECONVERGENT B0 ;  /* 0x0000000000007941 */ /* 0x000fea0003800200 */
.L_x_3:
[----:B------:R-:W-:Y:S01]  /*02f0*/  BAR.SYNC.DEFER_BLOCKING 0x0 ;  /* 0x0000000000007b1d */ /* 0x000fe20000010000 */
[----:B------:R-:W-:Y:S02]  /*0300*/  ISETP.GT.U32.AND P0, PT, R15, 0x3, PT ;  /* 0x000000030f00780c */ /* 0x000fe40003f04070 */
[----:B------:R-:W-:-:S11]  /*0310*/  SHF.R.U32.HI R15, RZ, 0x1, R15 ;  /* 0x00000001ff0f7819 */ /* 0x000fd6000001160f */
[----:B------:R-:W-:Y:S05]  /*0320*/  @P0 BRA `(.L_x_5) ;  /* 0xfffffffc00ac0947 */ /* 0x000fea000383ffff */
.L_x_2:
[----:B------:R-:W-:-:S13]  /*0330*/  LOP3.LUT P0, RZ, R0, UR6, RZ, 0xfc, !PT ;  /* 0x0000000600ff7c12 */ /* 0x000fda000f80fcff */
[----:B------:R-:W-:Y:S05]  /*0340*/  @P0 EXIT ;  /* 0x000000000000094d */ /* 0x000fea0003800000 */
[----:B------:R-:W2:Y:S01]  /*0350*/  LDG.E R3, desc[UR4][R2.64] ;  /* 0x0000000402037981 */ /* 0x000ea2000c1e1900 */
[----:B01----:R-:W2:Y:S03]  /*0360*/  LDC.64 R4, c[0x0][0x390] ;  /* 0x0000e400ff047b82 */ /* 0x003ea60000000a00 */
[----:B--2---:R-:W-:Y:S01]  /*0370*/  STG.E desc[UR4][R4.64], R3 ;  /* 0x0000000304007986 */ /* 0x004fe2000c101904 */
[----:B------:R-:W-:Y:S05]  /*0380*/  EXIT ;  /* 0x000000000000794d */ /* 0x000fea0003800000 */
.L_x_6:
        /* <DEDUP_REMOVED lines=15> */
.L_x_13:


//--------------------- .text.sum                 --------------------------
	.section	.text.sum,"ax",@progbits
	.align	128
        .global         sum
        .type           sum,@function
        .size           sum,(.L_x_14 - sum)
        .other          sum,@"STO_CUDA_ENTRY STV_DEFAULT"
sum:
.text.sum:
[----:B------:R-:W-:Y:S01]  /*0000*/  LDC R1, c[0x0][0x37c] ;  /* 0x0000df00ff017b82 */ /* 0x000fe20000000800 */
[----:B------:R-:W0:Y:S07]  /*0010*/  S2R R0, SR_CTAID.X ;  /* 0x0000000000007919 */ /* 0x000e2e0000002500 */
[----:B------:R-:W1:Y:S01]  /*0020*/  LDC.64 R4, c[0x0][0x380] ;  /* 0x0000e000ff047b82 */ /* 0x000e620000000a00 */
[----:B------:R-:W0:Y:S01]  /*0030*/  LDCU UR4, c[0x0][0x360] ;  /* 0x00006c00ff0477ac */ /* 0x000e220008000800 */
[----:B------:R-:W2:Y:S06]  /*0040*/  S2R R2, SR_TID.X ;  /* 0x0000000000027919 */ /* 0x000eac0000002100 */
[----:B------:R-:W3:Y:S08]  /*0050*/  LDC R3, c[0x0][0x398] ;  /* 0x0000e600ff037b82 */ /* 0x000ef00000000800 */
[----:B------:R-:W4:Y:S01]  /*0060*/  LDC.64 R12, c[0x0][0x388] ;  /* 0x0000e200ff0c7b82 */ /* 0x000f220000000a00 */
[----:B0-----:R-:W-:Y:S01]  /*0070*/  IMAD R15, R0, UR4, RZ ;  /* 0x00000004000f7c24 */ /* 0x001fe2000f8e02ff */
[----:B------:R-:W0:Y:S01]  /*0080*/  LDCU.64 UR4, c[0x0][0x358] ;  /* 0x00006b00ff0477ac */ /* 0x000e220008000a00 */
[----:B---3--:R-:W-:-:S02]  /*0090*/  SHF.R.S32.HI R9, RZ, 0x1, R3 ;  /* 0x00000001ff097819 */ /* 0x008fc40000011403 */
[----:B-1----:R-:W-:-:S04]  /*00a0*/  IMAD.WIDE.U32 R4, R15, 0x4, R4 ;  /* 0x000000040f047825 */ /* 0x002fc800078e0004 */
[----:B--2---:R-:W-:-:S04]  /*00b0*/  IMAD.WIDE.U32 R6, R2, 0x4, R4 ;  /* 0x0000000402067825 */ /* 0x004fc800078e0004 */
[----:B------:R-:W-:Y:S02]  /*00c0*/  IMAD.WIDE R8, R9, 0x4, R6 ;  /* 0x0000000409087825 */ /* 0x000fe400078e0206 */
[----:B0-----:R-:W2:Y:S04]  /*00d0*/  LDG.E R6, desc[UR4][R6.64] ;  /* 0x0000000406067981 */ /* 0x001ea8000c1e1900 */
[----:B------:R-:W3:Y:S01]  /*00e0*/  LDG.E R8, desc[UR4][R8.64] ;  /* 0x0000000408087981 */ /* 0x000ee2000c1e1900 */
[----:B------:R-:W-:-:S04]  /*00f0*/  VIMNMX R3, PT, PT, R3, 0x800, PT ;  /* 0x0000080003037848 */ /* 0x000fc80003fe0100 */
[----:B------:R-:W-:Y:S02]  /*0100*/  SHF.R.S32.HI R3, RZ, 0x1, R3 ;  /* 0x00000001ff037819 */ /* 0x000fe40000011403 */
[----:B---3--:R-:W-:-:S04]  /*0110*/  LOP3.LUT R17, R8, 0x7fffffff, RZ, 0x3c, !PT ;  /* 0x7fffffff08117812 */ /* 0x008fc800078e3cff */
[----:B--2---:R-:W-:-:S04]  /*0120*/  IADD3 R17, P0, PT, R6, R17, RZ ;  /* 0x0000001106117210 */ /* 0x004fc80007f1e0ff */
[----:B------:R-:W-:-:S05]  /*0130*/  IADD3.X R19, PT, PT, RZ, RZ, RZ, P0, !PT ;  /* 0x000000ffff137210 */ /* 0x000fca00007fe4ff */
[----:B------:R-:W-:-:S04]  /*0140*/  IMAD.WIDE.U32 R10, R19, 0x5, RZ ;  /* 0x00000005130a7825 */ /* 0x000fc800078e00ff */
[----:B------:R-:W-:-:S04]  /*0150*/  IMAD.WIDE.U32 R4, R17, 0x5, RZ ;  /* 0x0000000511047825 */ /* 0x000fc800078e00ff */
[----:B------:R-:W-:-:S03]  /*0160*/  IMAD.WIDE.U32 R10, R17, 0x2, R10 ;  /* 0x00000002110a7825 */ /* 0x000fc600078e000a */
[----:B------:R-:W-:Y:S01]  /*0170*/  IADD3 RZ, P0, PT, R5, R10, RZ ;  /* 0x0000000a05ff7210 */ /* 0x000fe20007f1e0ff */
[----:B----4-:R-:W-:-:S03]  /*0180*/  IMAD.WIDE.U32 R4, R15, 0x4, R12 ;  /* 0x000000040f047825 */ /* 0x010fc600078e000c */
[----:B------:R-:W-:Y:S02]  /*0190*/  LEA.X R10, R19, R11, 0x1, P0 ;  /* 0x0000000b130a7211 */ /* 0x000fe400000e0cff */
[----:B------:R-:W-:Y:S01]  /*01a0*/  ISETP.GE.AND P0, PT, R3, 0x2, PT ;  /* 0x000000020300780c */ /* 0x000fe20003f06270 */
[----:B------:R-:W-:-:S04]  /*01b0*/  IMAD.WIDE.U32 R6, R2, 0x4, R4 ;  /* 0x0000000402067825 */ /* 0x000fc800078e0004 */
[----:B------:R-:W-:-:S05]  /*01c0*/  IMAD R17, R10, -0x7fffffff, R17 ;  /* 0x800000010a117824 */ /* 0x000fca00078e0211 */
[----:B------:R0:W-:Y:S01]  /*01d0*/  STG.E desc[UR4][R6.64], R17 ;  /* 0x0000001106007986 */ /* 0x0001e2000c101904 */
[----:B------:R-:W-:Y:S06]  /*01e0*/  BAR.SYNC.DEFER_BLOCKING 0x0 ;  /* 0x0000000000007b1d */ /* 0x000fec0000010000 */
[----:B------:R-:W-:Y:S05]  /*01f0*/  @!P0 BRA `(.L_x_7) ;  /* 0x0000000000548947 */ /* 0x000fea0003800000 */
.L_x_10:
        /* <DEDUP_REMOVED lines=16> */
.L_x_9:
[----:B------:R-:W-:Y:S05]  /*0300*/  BSYNC.RECONVERGENT B0 ;  /* 0x0000000000007941 */ /* 0x000fea0003800200 */
.L_x_8:
[----:B------:R-:W-:Y:S01]  /*0310*/  BAR.SYNC.DEFER_BLOCKING 0x0 ;  /* 0x0000000000007b1d */ /* 0x000fe20000010000 */
[----:B------:R-:W-:Y:S02]  /*0320*/  ISETP.GT.U32.AND P0, PT, R3, 0x3, PT ;  /* 0x000000030300780c */ /* 0x000fe40003f04070 */
[----:B------:R-:W-:-:S11]  /*0330*/  SHF.R.U32.HI R3, RZ, 0x1, R3 ;  /* 0x00000001ff037819 */ /* 0x000fd60000011603 */
[----:B------:R-:W-:Y:S05]  /*0340*/  @P0 BRA `(.L_x_10) ;  /* 0xfffffffc00ac0947 */ /* 0x000fea000383ffff */
.L_x_7:
[----:B------:R-:W-:-:S13]  /*0350*/  ISETP.NE.AND P0, PT, R2, RZ, PT ;  /* 0x000000ff0200720c */ /* 0x000fda0003f05270 */
[----:B------:R-:W-:Y:S05]  /*0360*/  @P0 EXIT ;  /* 0x000000000000094d */ /* 0x000fea0003800000 */
[----:B------:R-:W2:Y:S01]  /*0370*/  LDG.E R5, desc[UR4][R4.64] ;  /* 0x0000000404057981 */ /* 0x000ea2000c1e1900 */
[----:B------:R-:W3:Y:S02]  /*0380*/  LDC.64 R2, c[0x0][0x390] ;  /* 0x0000e400ff027b82 */ /* 0x000ee40000000a00 */
[----:B---3--:R-:W-:-:S05]  /*0390*/  IMAD.WIDE.U32 R2, R0, 0x4, R2 ;  /* 0x0000000400027825 */ /* 0x008fca00078e0002 */
[----:B--2---:R-:W-:Y:S01]  /*03a0*/  STG.E desc[UR4][R2.64], R5 ;  /* 0x0000000502007986 */ /* 0x004fe2000c101904 */
[----:B------:R-:W-:Y:S05]  /*03b0*/  EXIT ;  /* 0x000000000000794d */ /* 0x000fea0003800000 */
.L_x_11:
        /* <DEDUP_REMOVED lines=12> */
.L_x_14:


//--------------------- .nv.shared.reserved.0     --------------------------
	.section	.nv.shared.reserved.0,"aw",@nobits
	.weak		__nv_reservedSMEM_offset_0_alias
	.size		__nv_reservedSMEM_offset_0_alias, 0, 64
	.other		__nv_reservedSMEM_offset_0_alias,@"STO_CUDA_RESERVED_SHARED STV_DEFAULT"
__nv_reservedSMEM_offset_0_alias:
	.zero		0
	.zero		64


//--------------------- .nv.constant0.compute_g_values --------------------------
	.section	.nv.constant0.compute_g_values,"a",@progbits
	.sectionflags	@""
	.align	4
.nv.constant0.compute_g_values:
	.zero		920


//--------------------- .nv.constant0.pairwise_sum --------------------------
	.section	.nv.constant0.pairwise_sum,"a",@progbits
	.sectionflags	@""
	.align	4
.nv.constant0.pairwise_sum:
	.zero		924


//--------------------- .nv.constant0.sum         --------------------------
	.section	.nv.constant0.sum,"a",@progbits
	.sectionflags	@""
	.align	4
.nv.constant0.sum:
	.zero		924


//--------------------- SYMBOLS --------------------------

	.type		.nv.reservedSmem.offset0,@object
	.size		.nv.reservedSmem.offset0,0x4
